//
// Generated by NVIDIA NVVM Compiler
//
// Compiler Build ID: CL-36424714
// Cuda compilation tools, release 13.0, V13.0.88
// Based on NVVM 20.0.0
//

.version 9.0
.target sm_100
.address_size 64

	// .globl	_Z16l1_pointers_initPm

.visible .entry _Z16l1_pointers_initPm(
	.param .u64 .ptr .align 1 _Z16l1_pointers_initPm_param_0
)
{
	.reg .pred 	%p<4>;
	.reg .b32 	%r<15>;
	.reg .b64 	%rd<20>;

	ld.param.u64 	%rd10, [_Z16l1_pointers_initPm_param_0];
	cvta.to.global.u64 	%rd1, %rd10;
	mov.u32 	%r5, %ctaid.x;
	mov.u32 	%r6, %ntid.x;
	mul.lo.s32 	%r7, %r5, %r6;
	mov.u32 	%r8, %tid.x;
	neg.s32 	%r9, %r8;
	setp.ne.s32 	%p1, %r7, %r9;
	@%p1 bra 	$L__BB0_6;
	add.s64 	%rd2, %rd10, 32;
	add.s64 	%rd3, %rd1, 16;
	mov.b32 	%r13, 0;
$L__BB0_2:
	mul.wide.u32 	%rd11, %r13, 8192;
	add.s64 	%rd19, %rd2, %rd11;
	add.s64 	%rd18, %rd3, %rd11;
	mov.b32 	%r14, 0;
$L__BB0_3:
	add.s64 	%rd12, %rd19, -24;
	st.global.u64 	[%rd18+-16], %rd12;
	add.s64 	%rd13, %rd19, -16;
	st.global.u64 	[%rd18+-8], %rd13;
	add.s64 	%rd14, %rd19, -8;
	st.global.u64 	[%rd18], %rd14;
	setp.eq.s32 	%p2, %r14, 1020;
	@%p2 bra 	$L__BB0_5;
	st.global.u64 	[%rd18+8], %rd19;
	add.s32 	%r14, %r14, 4;
	add.s64 	%rd19, %rd19, 32;
	add.s64 	%rd18, %rd18, 32;
	bra.uni 	$L__BB0_3;
$L__BB0_5:
	shl.b32 	%r12, %r13, 10;
	mul.wide.u32 	%rd15, %r12, 8;
	add.s64 	%rd16, %rd10, %rd15;
	add.s64 	%rd17, %rd1, %rd15;
	st.global.u64 	[%rd17+8184], %rd16;
	add.s32 	%r13, %r13, 1;
	setp.ne.s32 	%p3, %r13, 160;
	@%p3 bra 	$L__BB0_2;
$L__BB0_6:
	ret;

}
	// .globl	_Z9l1_stressPmS_m
.visible .entry _Z9l1_stressPmS_m(
	.param .u64 .ptr .align 1 _Z9l1_stressPmS_m_param_0,
	.param .u64 .ptr .align 1 _Z9l1_stressPmS_m_param_1,
	.param .u64 _Z9l1_stressPmS_m_param_2
)
{
	.reg .pred 	%p<8>;
	.reg .b32 	%r<5>;
	.reg .b64 	%rd<242>;

	ld.param.u64 	%rd15, [_Z9l1_stressPmS_m_param_0];
	ld.param.u64 	%rd16, [_Z9l1_stressPmS_m_param_1];
	ld.param.u64 	%rd17, [_Z9l1_stressPmS_m_param_2];
	mov.u32 	%r2, %ctaid.x;
	mov.u32 	%r3, %ntid.x;
	mov.u32 	%r4, %tid.x;
	mad.lo.s32 	%r1, %r2, %r3, %r4;
	setp.gt.u32 	%p1, %r1, 163839;
	@%p1 bra 	$L__BB1_8;
	mul.wide.u32 	%rd20, %r1, 8;
	add.s64 	%rd19, %rd15, %rd20;
	// begin inline asm
	{	
ld.global.ca.u64 %rd241, [%rd19];
	}
	// end inline asm
	// begin inline asm
	bar.sync 0;
	// end inline asm
	setp.eq.s64 	%p2, %rd17, 0;
	@%p2 bra 	$L__BB1_7;
	add.s64 	%rd22, %rd17, -1;
	shr.u64 	%rd23, %rd22, 2;
	mul.hi.u64 	%rd24, %rd23, 2951479051793528259;
	shr.u64 	%rd25, %rd24, 2;
	mul.lo.s64 	%rd26, %rd25, 100;
	sub.s64 	%rd27, %rd22, %rd26;
	add.s64 	%rd239, %rd27, 1;
	setp.lt.u64 	%p3, %rd17, 100;
	@%p3 bra 	$L__BB1_5;
	setp.eq.s64 	%p4, %rd239, 100;
	selp.b64 	%rd29, 0, %rd239, %p4;
	sub.s64 	%rd3, %rd17, %rd29;
	mov.b64 	%rd236, 0;
$L__BB1_4:
	.pragma "nounroll";
	// begin inline asm
	{	
ld.global.ca.u64 %rd30, [%rd241];
	}
	// end inline asm
	// begin inline asm
	{	
ld.global.ca.u64 %rd32, [%rd30];
	}
	// end inline asm
	// begin inline asm
	{	
ld.global.ca.u64 %rd34, [%rd32];
	}
	// end inline asm
	// begin inline asm
	{	
ld.global.ca.u64 %rd36, [%rd34];
	}
	// end inline asm
	// begin inline asm
	{	
ld.global.ca.u64 %rd38, [%rd36];
	}
	// end inline asm
	// begin inline asm
	{	
ld.global.ca.u64 %rd40, [%rd38];
	}
	// end inline asm
	// begin inline asm
	{	
ld.global.ca.u64 %rd42, [%rd40];
	}
	// end inline asm
	// begin inline asm
	{	
ld.global.ca.u64 %rd44, [%rd42];
	}
	// end inline asm
	// begin inline asm
	{	
ld.global.ca.u64 %rd46, [%rd44];
	}
	// end inline asm
	// begin inline asm
	{	
ld.global.ca.u64 %rd48, [%rd46];
	}
	// end inline asm
	// begin inline asm
	{	
ld.global.ca.u64 %rd50, [%rd48];
	}
	// end inline asm
	// begin inline asm
	{	
ld.global.ca.u64 %rd52, [%rd50];
	}
	// end inline asm
	// begin inline asm
	{	
ld.global.ca.u64 %rd54, [%rd52];
	}
	// end inline asm
	// begin inline asm
	{	
ld.global.ca.u64 %rd56, [%rd54];
	}
	// end inline asm
	// begin inline asm
	{	
ld.global.ca.u64 %rd58, [%rd56];
	}
	// end inline asm
	// begin inline asm
	{	
ld.global.ca.u64 %rd60, [%rd58];
	}
	// end inline asm
	// begin inline asm
	{	
ld.global.ca.u64 %rd62, [%rd60];
	}
	// end inline asm
	// begin inline asm
	{	
ld.global.ca.u64 %rd64, [%rd62];
	}
	// end inline asm
	// begin inline asm
	{	
ld.global.ca.u64 %rd66, [%rd64];
	}
	// end inline asm
	// begin inline asm
	{	
ld.global.ca.u64 %rd68, [%rd66];
	}
	// end inline asm
	// begin inline asm
	{	
ld.global.ca.u64 %rd70, [%rd68];
	}
	// end inline asm
	// begin inline asm
	{	
ld.global.ca.u64 %rd72, [%rd70];
	}
	// end inline asm
	// begin inline asm
	{	
ld.global.ca.u64 %rd74, [%rd72];
	}
	// end inline asm
	// begin inline asm
	{	
ld.global.ca.u64 %rd76, [%rd74];
	}
	// end inline asm
	// begin inline asm
	{	
ld.global.ca.u64 %rd78, [%rd76];
	}
	// end inline asm
	// begin inline asm
	{	
ld.global.ca.u64 %rd80, [%rd78];
	}
	// end inline asm
	// begin inline asm
	{	
ld.global.ca.u64 %rd82, [%rd80];
	}
	// end inline asm
	// begin inline asm
	{	
ld.global.ca.u64 %rd84, [%rd82];
	}
	// end inline asm
	// begin inline asm
	{	
ld.global.ca.u64 %rd86, [%rd84];
	}
	// end inline asm
	// begin inline asm
	{	
ld.global.ca.u64 %rd88, [%rd86];
	}
	// end inline asm
	// begin inline asm
	{	
ld.global.ca.u64 %rd90, [%rd88];
	}
	// end inline asm
	// begin inline asm
	{	
ld.global.ca.u64 %rd92, [%rd90];
	}
	// end inline asm
	// begin inline asm
	{	
ld.global.ca.u64 %rd94, [%rd92];
	}
	// end inline asm
	// begin inline asm
	{	
ld.global.ca.u64 %rd96, [%rd94];
	}
	// end inline asm
	// begin inline asm
	{	
ld.global.ca.u64 %rd98, [%rd96];
	}
	// end inline asm
	// begin inline asm
	{	
ld.global.ca.u64 %rd100, [%rd98];
	}
	// end inline asm
	// begin inline asm
	{	
ld.global.ca.u64 %rd102, [%rd100];
	}
	// end inline asm
	// begin inline asm
	{	
ld.global.ca.u64 %rd104, [%rd102];
	}
	// end inline asm
	// begin inline asm
	{	
ld.global.ca.u64 %rd106, [%rd104];
	}
	// end inline asm
	// begin inline asm
	{	
ld.global.ca.u64 %rd108, [%rd106];
	}
	// end inline asm
	// begin inline asm
	{	
ld.global.ca.u64 %rd110, [%rd108];
	}
	// end inline asm
	// begin inline asm
	{	
ld.global.ca.u64 %rd112, [%rd110];
	}
	// end inline asm
	// begin inline asm
	{	
ld.global.ca.u64 %rd114, [%rd112];
	}
	// end inline asm
	// begin inline asm
	{	
ld.global.ca.u64 %rd116, [%rd114];
	}
	// end inline asm
	// begin inline asm
	{	
ld.global.ca.u64 %rd118, [%rd116];
	}
	// end inline asm
	// begin inline asm
	{	
ld.global.ca.u64 %rd120, [%rd118];
	}
	// end inline asm
	// begin inline asm
	{	
ld.global.ca.u64 %rd122, [%rd120];
	}
	// end inline asm
	// begin inline asm
	{	
ld.global.ca.u64 %rd124, [%rd122];
	}
	// end inline asm
	// begin inline asm
	{	
ld.global.ca.u64 %rd126, [%rd124];
	}
	// end inline asm
	// begin inline asm
	{	
ld.global.ca.u64 %rd128, [%rd126];
	}
	// end inline asm
	// begin inline asm
	{	
ld.global.ca.u64 %rd130, [%rd128];
	}
	// end inline asm
	// begin inline asm
	{	
ld.global.ca.u64 %rd132, [%rd130];
	}
	// end inline asm
	// begin inline asm
	{	
ld.global.ca.u64 %rd134, [%rd132];
	}
	// end inline asm
	// begin inline asm
	{	
ld.global.ca.u64 %rd136, [%rd134];
	}
	// end inline asm
	// begin inline asm
	{	
ld.global.ca.u64 %rd138, [%rd136];
	}
	// end inline asm
	// begin inline asm
	{	
ld.global.ca.u64 %rd140, [%rd138];
	}
	// end inline asm
	// begin inline asm
	{	
ld.global.ca.u64 %rd142, [%rd140];
	}
	// end inline asm
	// begin inline asm
	{	
ld.global.ca.u64 %rd144, [%rd142];
	}
	// end inline asm
	// begin inline asm
	{	
ld.global.ca.u64 %rd146, [%rd144];
	}
	// end inline asm
	// begin inline asm
	{	
ld.global.ca.u64 %rd148, [%rd146];
	}
	// end inline asm
	// begin inline asm
	{	
ld.global.ca.u64 %rd150, [%rd148];
	}
	// end inline asm
	// begin inline asm
	{	
ld.global.ca.u64 %rd152, [%rd150];
	}
	// end inline asm
	// begin inline asm
	{	
ld.global.ca.u64 %rd154, [%rd152];
	}
	// end inline asm
	// begin inline asm
	{	
ld.global.ca.u64 %rd156, [%rd154];
	}
	// end inline asm
	// begin inline asm
	{	
ld.global.ca.u64 %rd158, [%rd156];
	}
	// end inline asm
	// begin inline asm
	{	
ld.global.ca.u64 %rd160, [%rd158];
	}
	// end inline asm
	// begin inline asm
	{	
ld.global.ca.u64 %rd162, [%rd160];
	}
	// end inline asm
	// begin inline asm
	{	
ld.global.ca.u64 %rd164, [%rd162];
	}
	// end inline asm
	// begin inline asm
	{	
ld.global.ca.u64 %rd166, [%rd164];
	}
	// end inline asm
	// begin inline asm
	{	
ld.global.ca.u64 %rd168, [%rd166];
	}
	// end inline asm
	// begin inline asm
	{	
ld.global.ca.u64 %rd170, [%rd168];
	}
	// end inline asm
	// begin inline asm
	{	
ld.global.ca.u64 %rd172, [%rd170];
	}
	// end inline asm
	// begin inline asm
	{	
ld.global.ca.u64 %rd174, [%rd172];
	}
	// end inline asm
	// begin inline asm
	{	
ld.global.ca.u64 %rd176, [%rd174];
	}
	// end inline asm
	// begin inline asm
	{	
ld.global.ca.u64 %rd178, [%rd176];
	}
	// end inline asm
	// begin inline asm
	{	
ld.global.ca.u64 %rd180, [%rd178];
	}
	// end inline asm
	// begin inline asm
	{	
ld.global.ca.u64 %rd182, [%rd180];
	}
	// end inline asm
	// begin inline asm
	{	
ld.global.ca.u64 %rd184, [%rd182];
	}
	// end inline asm
	// begin inline asm
	{	
ld.global.ca.u64 %rd186, [%rd184];
	}
	// end inline asm
	// begin inline asm
	{	
ld.global.ca.u64 %rd188, [%rd186];
	}
	// end inline asm
	// begin inline asm
	{	
ld.global.ca.u64 %rd190, [%rd188];
	}
	// end inline asm
	// begin inline asm
	{	
ld.global.ca.u64 %rd192, [%rd190];
	}
	// end inline asm
	// begin inline asm
	{	
ld.global.ca.u64 %rd194, [%rd192];
	}
	// end inline asm
	// begin inline asm
	{	
ld.global.ca.u64 %rd196, [%rd194];
	}
	// end inline asm
	// begin inline asm
	{	
ld.global.ca.u64 %rd198, [%rd196];
	}
	// end inline asm
	// begin inline asm
	{	
ld.global.ca.u64 %rd200, [%rd198];
	}
	// end inline asm
	// begin inline asm
	{	
ld.global.ca.u64 %rd202, [%rd200];
	}
	// end inline asm
	// begin inline asm
	{	
ld.global.ca.u64 %rd204, [%rd202];
	}
	// end inline asm
	// begin inline asm
	{	
ld.global.ca.u64 %rd206, [%rd204];
	}
	// end inline asm
	// begin inline asm
	{	
ld.global.ca.u64 %rd208, [%rd206];
	}
	// end inline asm
	// begin inline asm
	{	
ld.global.ca.u64 %rd210, [%rd208];
	}
	// end inline asm
	// begin inline asm
	{	
ld.global.ca.u64 %rd212, [%rd210];
	}
	// end inline asm
	// begin inline asm
	{	
ld.global.ca.u64 %rd214, [%rd212];
	}
	// end inline asm
	// begin inline asm
	{	
ld.global.ca.u64 %rd216, [%rd214];
	}
	// end inline asm
	// begin inline asm
	{	
ld.global.ca.u64 %rd218, [%rd216];
	}
	// end inline asm
	// begin inline asm
	{	
ld.global.ca.u64 %rd220, [%rd218];
	}
	// end inline asm
	// begin inline asm
	{	
ld.global.ca.u64 %rd222, [%rd220];
	}
	// end inline asm
	// begin inline asm
	{	
ld.global.ca.u64 %rd224, [%rd222];
	}
	// end inline asm
	// begin inline asm
	{	
ld.global.ca.u64 %rd226, [%rd224];
	}
	// end inline asm
	// begin inline asm
	{	
ld.global.ca.u64 %rd241, [%rd226];
	}
	// end inline asm
	add.s64 	%rd236, %rd236, 100;
	setp.ne.s64 	%p5, %rd236, %rd3;
	@%p5 bra 	$L__BB1_4;
$L__BB1_5:
	setp.eq.s64 	%p6, %rd239, 100;
	@%p6 bra 	$L__BB1_7;
$L__BB1_6:
	.pragma "nounroll";
	// begin inline asm
	{	
ld.global.ca.u64 %rd241, [%rd241];
	}
	// end inline asm
	add.s64 	%rd239, %rd239, -1;
	setp.ne.s64 	%p7, %rd239, 0;
	@%p7 bra 	$L__BB1_6;
$L__BB1_7:
	cvta.to.global.u64 	%rd232, %rd16;
	add.s64 	%rd234, %rd232, %rd20;
	st.global.u64 	[%rd234], %rd241;
$L__BB1_8:
	ret;

}


// ===== COMPILED SASS (sm_100) =====

	.target	sm_100

	.elftype	@"ET_EXEC"


//--------------------- .note.nv.tkinfo           --------------------------
	.section	.note.nv.tkinfo,"",@"SHT_NOTE"
	.sectionflags	@"SHF_NOTE_NV_TKINFO"
	.tkinfo
        /*0018*/ 	.word	0x00000002
        /*0030*/ 	.string	""
        /*0030*/ 	.string	"ptxas"
        /*0030*/ 	.string	"Cuda compilation tools, release 13.0, V13.0.88"
        /*0030*/ 	.string	"Build cuda_13.0.r13.0/compiler.36424714_0"
        /*0030*/ 	.string	"-arch sm_100 -m 64 "



//--------------------- .note.nv.cuinfo           --------------------------
	.section	.note.nv.cuinfo,"",@"SHT_NOTE"
	.sectionflags	@"SHF_NOTE_NV_CUINFO"
        /*0018*/ 	.short	0x0002
        /*001a*/ 	.short	0x0064
        /*001c*/ 	.short	0x0082
	.zero		2


//--------------------- .nv.info                  --------------------------
	.section	.nv.info,"",@"SHT_CUDA_INFO"
	.align	4


	//----- nvinfo : EIATTR_REGCOUNT
	.align		4
        /*0000*/ 	.byte	0x04, 0x2f
        /*0002*/ 	.short	(.L_1 - .L_0)
	.align		4
.L_0:
        /*0004*/ 	.word	index@(_Z16l1_pointers_initPm)
        /*0008*/ 	.word	0x00000018


	//----- nvinfo : EIATTR_FRAME_SIZE
	.align		4
.L_1:
        /*000c*/ 	.byte	0x04, 0x11
        /*000e*/ 	.short	(.L_3 - .L_2)
	.align		4
.L_2:
        /*0010*/ 	.word	index@(_Z16l1_pointers_initPm)
        /*0014*/ 	.word	0x00000000


	//----- nvinfo : EIATTR_REGCOUNT
	.align		4
.L_3:
        /*0018*/ 	.byte	0x04, 0x2f
        /*001a*/ 	.short	(.L_5 - .L_4)
	.align		4
.L_4:
        /*001c*/ 	.word	index@(_Z9l1_stressPmS_m)
        /*0020*/ 	.word	0x00000014


	//----- nvinfo : EIATTR_FRAME_SIZE
	.align		4
.L_5:
        /*0024*/ 	.byte	0x04, 0x11
        /*0026*/ 	.short	(.L_7 - .L_6)
	.align		4
.L_6:
        /*0028*/ 	.word	index@(_Z9l1_stressPmS_m)
        /*002c*/ 	.word	0x00000000


	//----- nvinfo : EIATTR_MIN_STACK_SIZE
	.align		4
.L_7:
        /*0030*/ 	.byte	0x04, 0x12
        /*0032*/ 	.short	(.L_9 - .L_8)
	.align		4
.L_8:
        /*0034*/ 	.word	index@(_Z9l1_stressPmS_m)
        /*0038*/ 	.word	0x00000000


	//----- nvinfo : EIATTR_MIN_STACK_SIZE
	.align		4
.L_9:
        /*003c*/ 	.byte	0x04, 0x12
        /*003e*/ 	.short	(.L_11 - .L_10)
	.align		4
.L_10:
        /*0040*/ 	.word	index@(_Z16l1_pointers_initPm)
        /*0044*/ 	.word	0x00000000
.L_11:


//--------------------- .nv.compat                --------------------------
	.section	.nv.compat,"",@"SHT_CUDA_COMPAT_INFO"
	.align	4
        /*0000*/ 	.byte	0x02, 0x09, 0x00, 0x00, 0x02, 0x02, 0x01, 0x00, 0x02, 0x05, 0x05, 0x00, 0x03, 0x07, 0x01, 0x01
        /*0010*/ 	.byte	0x02, 0x03, 0x00, 0x00, 0x02, 0x06, 0x01, 0x00, 0x04, 0x0b, 0x08, 0x00, 0x09, 0x00, 0x00, 0x00
        /*0020*/ 	.byte	0x00, 0x00, 0x00, 0x00


//--------------------- .nv.info._Z9l1_stressPmS_m --------------------------
	.section	.nv.info._Z9l1_stressPmS_m,"",@"SHT_CUDA_INFO"
	.sectionflags	@""
	.align	4


	//----- nvinfo : EIATTR_CUDA_API_VERSION
	.align		4
        /*0000*/ 	.byte	0x04, 0x37
        /*0002*/ 	.short	(.L_13 - .L_12)
.L_12:
        /*0004*/ 	.word	0x00000082


	//----- nvinfo : EIATTR_KPARAM_INFO
	.align		4
.L_13:
        /*0008*/ 	.byte	0x04, 0x17
        /*000a*/ 	.short	(.L_15 - .L_14)
.L_14:
        /*000c*/ 	.word	0x00000000
        /*0010*/ 	.short	0x0002
        /*0012*/ 	.short	0x0010
        /*0014*/ 	.byte	0x00, 0xf0, 0x21, 0x00


	//----- nvinfo : EIATTR_KPARAM_INFO
	.align		4
.L_15:
        /*0018*/ 	.byte	0x04, 0x17
        /*001a*/ 	.short	(.L_17 - .L_16)
.L_16:
        /*001c*/ 	.word	0x00000000
        /*0020*/ 	.short	0x0001
        /*0022*/ 	.short	0x0008
        /*0024*/ 	.byte	0x00, 0xf5, 0x21, 0x00


	//----- nvinfo : EIATTR_KPARAM_INFO
	.align		4
.L_17:
        /*0028*/ 	.byte	0x04, 0x17
        /*002a*/ 	.short	(.L_19 - .L_18)
.L_18:
        /*002c*/ 	.word	0x00000000
        /*0030*/ 	.short	0x0000
        /*0032*/ 	.short	0x0000
        /*0034*/ 	.byte	0x00, 0xf5, 0x21, 0x00


	//----- nvinfo : EIATTR_SPARSE_MMA_MASK
	.align		4
.L_19:
        /*0038*/ 	.byte	0x03, 0x50
        /*003a*/ 	.short	0x0000


	//----- nvinfo : EIATTR_MAXREG_COUNT
	.align		4
        /*003c*/ 	.byte	0x03, 0x1b
        /*003e*/ 	.short	0x00ff


	//----- nvinfo : EIATTR_NUM_BARRIERS
	.align		4
        /*0040*/ 	.byte	0x02, 0x4c
        /*0042*/ 	.byte	0x01
	.zero		1


	//----- nvinfo : EIATTR_MERCURY_ISA_VERSION
	.align		4
        /*0044*/ 	.byte	0x03, 0x5f
        /*0046*/ 	.short	0x0101


	//----- nvinfo : EIATTR_VRC_CTA_INIT_COUNT
	.align		4
        /*0048*/ 	.byte	0x02, 0x4a
	.zero		1
	.zero		1


	//----- nvinfo : EIATTR_EXIT_INSTR_OFFSETS
	.align		4
        /*004c*/ 	.byte	0x04, 0x1c
        /*004e*/ 	.short	(.L_21 - .L_20)


	//   ....[0]....
.L_20:
        /*0050*/ 	.word	0x00000060


	//   ....[1]....
        /*0054*/ 	.word	0x00000a20


	//----- nvinfo : EIATTR_CBANK_PARAM_SIZE
	.align		4
.L_21:
        /*0058*/ 	.byte	0x03, 0x19
        /*005a*/ 	.short	0x0018


	//----- nvinfo : EIATTR_PARAM_CBANK
	.align		4
        /*005c*/ 	.byte	0x04, 0x0a
        /*005e*/ 	.short	(.L_23 - .L_22)
	.align		4
.L_22:
        /*0060*/ 	.word	index@(.nv.constant0._Z9l1_stressPmS_m)
        /*0064*/ 	.short	0x0380
        /*0066*/ 	.short	0x0018


	//----- nvinfo : EIATTR_SW_WAR
	.align		4
.L_23:
        /*0068*/ 	.byte	0x04, 0x36
        /*006a*/ 	.short	(.L_25 - .L_24)
.L_24:
        /*006c*/ 	.word	0x00000008
.L_25:


//--------------------- .nv.info._Z16l1_pointers_initPm --------------------------
	.section	.nv.info._Z16l1_pointers_initPm,"",@"SHT_CUDA_INFO"
	.sectionflags	@""
	.align	4


	//----- nvinfo : EIATTR_CUDA_API_VERSION
	.align		4
        /*0000*/ 	.byte	0x04, 0x37
        /*0002*/ 	.short	(.L_27 - .L_26)
.L_26:
        /*0004*/ 	.word	0x00000082


	//----- nvinfo : EIATTR_KPARAM_INFO
	.align		4
.L_27:
        /*0008*/ 	.byte	0x04, 0x17
        /*000a*/ 	.short	(.L_29 - .L_28)
.L_28:
        /*000c*/ 	.word	0x00000000
        /*0010*/ 	.short	0x0000
        /*0012*/ 	.short	0x0000
        /*0014*/ 	.byte	0x00, 0xf5, 0x21, 0x00


	//----- nvinfo : EIATTR_SPARSE_MMA_MASK
	.align		4
.L_29:
        /*0018*/ 	.byte	0x03, 0x50
        /*001a*/ 	.short	0x0000


	//----- nvinfo : EIATTR_MAXREG_COUNT
	.align		4
        /*001c*/ 	.byte	0x03, 0x1b
        /*001e*/ 	.short	0x00ff


	//----- nvinfo : EIATTR_MERCURY_ISA_VERSION
	.align		4
        /*0020*/ 	.byte	0x03, 0x5f
        /*0022*/ 	.short	0x0101


	//----- nvinfo : EIATTR_VRC_CTA_INIT_COUNT
	.align		4
        /*0024*/ 	.byte	0x02, 0x4a
	.zero		1
	.zero		1


	//----- nvinfo : EIATTR_EXIT_INSTR_OFFSETS
	.align		4
        /*0028*/ 	.byte	0x04, 0x1c
        /*002a*/ 	.short	(.L_31 - .L_30)


	//   ....[0]....
.L_30:
        /*002c*/ 	.word	0x00000070


	//   ....[1]....
        /*0030*/ 	.word	0x000015b0


	//----- nvinfo : EIATTR_CBANK_PARAM_SIZE
	.align		4
.L_31:
        /*0034*/ 	.byte	0x03, 0x19
        /*0036*/ 	.short	0x0008


	//----- nvinfo : EIATTR_PARAM_CBANK
	.align		4
        /*0038*/ 	.byte	0x04, 0x0a
        /*003a*/ 	.short	(.L_33 - .L_32)
	.align		4
.L_32:
        /*003c*/ 	.word	index@(.nv.constant0._Z16l1_pointers_initPm)
        /*0040*/ 	.short	0x0380
        /*0042*/ 	.short	0x0008


	//----- nvinfo : EIATTR_SW_WAR
	.align		4
.L_33:
        /*0044*/ 	.byte	0x04, 0x36
        /*0046*/ 	.short	(.L_35 - .L_34)
.L_34:
        /*0048*/ 	.word	0x00000008
.L_35:


//--------------------- .nv.callgraph             --------------------------
	.section	.nv.callgraph,"",@"SHT_CUDA_CALLGRAPH"
	.align	4
	.sectionentsize	8
	.align		4
        /*0000*/ 	.word	0x00000000
	.align		4
        /*0004*/ 	.word	0xffffffff
	.align		4
        /*0008*/ 	.word	0x00000000
	.align		4
        /*000c*/ 	.word	0xfffffffe
	.align		4
        /*0010*/ 	.word	0x00000000
	.align		4
        /*0014*/ 	.word	0xfffffffd
	.align		4
        /*0018*/ 	.word	0x00000000
	.align		4
        /*001c*/ 	.word	0xfffffffc


//--------------------- .text._Z9l1_stressPmS_m   --------------------------
	.section	.text._Z9l1_stressPmS_m,"ax",@progbits
	.align	128
        .global         _Z9l1_stressPmS_m
        .type           _Z9l1_stressPmS_m,@function
        .size           _Z9l1_stressPmS_m,(.L_x_8 - _Z9l1_stressPmS_m)
        .other          _Z9l1_stressPmS_m,@"STO_CUDA_ENTRY STV_DEFAULT"
_Z9l1_stressPmS_m:
.text._Z9l1_stressPmS_m:
[----:B------:R-:W-:Y:S01]  /*0000*/  LDC R1, c[0x0][0x37c] ;  /* 0x0000df00ff017b82 */ /* 0x000fe20000000800 */
[----:B------:R-:W0:Y:S07]  /*0010*/  S2R R3, SR_TID.X ;  /* 0x0000000000037919 */ /* 0x000e2e0000002100 */
[----:B------:R-:W0:Y:S08]  /*0020*/  S2UR UR4, SR_CTAID.X ;  /* 0x00000000000479c3 */ /* 0x000e300000002500 */
[----:B------:R-:W0:Y:S02]  /*0030*/  LDC R0, c[0x0][0x360] ;  /* 0x0000d800ff007b82 */ /* 0x000e240000000800 */
[----:B0-----:R-:W-:-:S05]  /*0040*/  IMAD R0, R0, UR4, R3 ;  /* 0x0000000400007c24 */ /* 0x001fca000f8e0203 */
[----:B------:R-:W-:-:S13]  /*0050*/  ISETP.GT.U32.AND P0, PT, R0, 0x27fff, PT ;  /* 0x00027fff0000780c */ /* 0x000fda0003f04070 */
[----:B------:R-:W-:Y:S05]  /*0060*/  @P0 EXIT ;  /* 0x000000000000094d */ /* 0x000fea0003800000 */
[----:B------:R-:W0:Y:S01]  /*0070*/  LDC.64 R2, c[0x0][0x380] ;  /* 0x0000e000ff027b82 */ /* 0x000e220000000a00 */
[----:B------:R-:W1:Y:S01]  /*0080*/  LDCU.64 UR16, c[0x0][0x358] ;  /* 0x00006b00ff1077ac */ /* 0x000e620008000a00 */
[----:B------:R-:W2:Y:S01]  /*0090*/  LDCU.64 UR14, c[0x0][0x390] ;  /* 0x00007200ff0e77ac */ /* 0x000ea20008000a00 */
[----:B0-----:R-:W-:-:S06]  /*00a0*/  IMAD.WIDE.U32 R2, R0, 0x8, R2 ;  /* 0x0000000800027825 */ /* 0x001fcc00078e0002 */
[----:B-1----:R-:W5:Y:S01]  /*00b0*/  LDG.E.64.STRONG.SM R2, desc[UR16][R2.64] ;  /* 0x0000001002027981 */ /* 0x002f62000c1ebb00 */
[----:B--2---:R-:W-:-:S04]  /*00c0*/  UISETP.NE.U32.AND UP0, UPT, UR14, URZ, UPT ;  /* 0x000000ff0e00728c */ /* 0x004fc8000bf05070 */
[----:B------:R-:W-:Y:S01]  /*00d0*/  UISETP.NE.AND.EX UP0, UPT, UR15, URZ, UPT, UP0 ;  /* 0x000000ff0f00728c */ /* 0x000fe2000bf05300 */
[----:B------:R-:W-:Y:S08]  /*00e0*/  BAR.SYNC.DEFER_BLOCKING 0x0 ;  /* 0x0000000000007b1d */ /* 0x000ff00000010000 */
[----:B------:R-:W-:Y:S05]  /*00f0*/  BRA.U !UP0, `(.L_x_0) ;  /* 0x00000009083c7547 */ /* 0x000fea000b800000 */
[----:B------:R-:W-:Y:S02]  /*0100*/  UIADD3 UR10, UP0, UPT, UR14, -0x1, URZ ;  /* 0xffffffff0e0a7890 */ /* 0x000fe4000ff1e0ff */
[----:B------:R-:W-:Y:S02]  /*0110*/  UISETP.GE.U32.AND UP1, UPT, UR14, 0x64, UPT ;  /* 0x000000640e00788c */ /* 0x000fe4000bf26070 */
[----:B------:R-:W-:Y:S02]  /*0120*/  UIADD3.X UR11, UPT, UPT, UR15, -0x1, URZ, UP0, !UPT ;  /* 0xffffffff0f0b7890 */ /* 0x000fe400087fe4ff */
[----:B------:R-:W-:Y:S02]  /*0130*/  UISETP.GE.U32.AND.EX UP1, UPT, UR15, URZ, UPT, UP1 ;  /* 0x000000ff0f00728c */ /* 0x000fe4000bf26110 */
[----:B------:R-:W-:Y:S02]  /*0140*/  USHF.R.U32.HI UR12, URZ, 0x2, UR11 ;  /* 0x00000002ff0c7899 */ /* 0x000fe4000801160b */
[----:B------:R-:W-:-:S02]  /*0150*/  USHF.R.U64 UR8, UR10, 0x2, UR11 ;  /* 0x000000020a087899 */ /* 0x000fc4000800120b */
[----:B------:R-:W-:-:S04]  /*0160*/  UIMAD.WIDE.U32 UR4, UR12, 0x5c28f5c3, URZ ;  /* 0x5c28f5c30c0478a5 */ /* 0x000fc8000f8e00ff */
[----:B------:R-:W-:Y:S02]  /*0170*/  UIMAD.WIDE.U32 UR6, UP0, UR8, 0x28f5c28f, UR4 ;  /* 0x28f5c28f080678a5 */ /* 0x000fe4000f800004 */
[----:B------:R-:W-:Y:S02]  /*0180*/  UIMAD.WIDE.U32 UR4, UR8, 0x5c28f5c3, URZ ;  /* 0x5c28f5c3080478a5 */ /* 0x000fe4000f8e00ff */
[----:B------:R-:W-:Y:S02]  /*0190*/  UIADD3.X UR9, UPT, UPT, URZ, URZ, URZ, UP0, !UPT ;  /* 0x000000ffff097290 */ /* 0x000fe400087fe4ff */
[----:B------:R-:W-:Y:S01]  /*01a0*/  UIADD3 URZ, UP0, UPT, UR5, UR6, URZ ;  /* 0x0000000605ff7290 */ /* 0x000fe2000ff1e0ff */
[----:B------:R-:W-:-:S03]  /*01b0*/  UMOV UR8, UR7 ;  /* 0x0000000700087c82 */ /* 0x000fc60008000000 */
[----:B------:R-:W-:-:S04]  /*01c0*/  UIMAD.WIDE.U32.X UR4, UR12, 0x28f5c28f, UR8, UP0 ;  /* 0x28f5c28f0c0478a5 */ /* 0x000fc800080e0408 */
[----:B------:R-:W-:Y:S02]  /*01d0*/  USHF.R.U64 UR7, UR4, 0x2, UR5 ;  /* 0x0000000204077899 */ /* 0x000fe40008001205 */
[----:B------:R-:W-:Y:S02]  /*01e0*/  USHF.R.U32.HI UR6, URZ, 0x2, UR5 ;  /* 0x00000002ff067899 */ /* 0x000fe40008011605 */
[----:B------:R-:W-:Y:S02]  /*01f0*/  UIMAD.WIDE.U32 UR4, UR7, -0x64, UR10 ;  /* 0xffffff9c070478a5 */ /* 0x000fe4000f8e000a */
[----:B------:R-:W-:-:S04]  /*0200*/  UIMAD UR6, UR6, -0x64, URZ ;  /* 0xffffff9c060678a4 */ /* 0x000fc8000f8e02ff */
[----:B------:R-:W-:Y:S02]  /*0210*/  UIADD3 UR7, UPT, UPT, UR5, -UR7, UR6 ;  /* 0x8000000705077290 */ /* 0x000fe4000fffe006 */
[----:B------:R-:W-:-:S04]  /*0220*/  UIADD3 UR6, UP0, UPT, UR4, 0x1, URZ ;  /* 0x0000000104067890 */ /* 0x000fc8000ff1e0ff */
[----:B------:R-:W-:Y:S02]  /*0230*/  UIADD3.X UR7, UPT, UPT, URZ, UR7, URZ, UP0, !UPT ;  /* 0x00000007ff077290 */ /* 0x000fe400087fe4ff */
[----:B------:R-:W-:-:S04]  /*0240*/  UISETP.NE.U32.AND UP0, UPT, UR6, 0x64, UPT ;  /* 0x000000640600788c */ /* 0x000fc8000bf05070 */
[----:B------:R-:W-:Y:S01]  /*0250*/  UISETP.NE.AND.EX UP0, UPT, UR7, URZ, UPT, UP0 ;  /* 0x000000ff0700728c */ /* 0x000fe2000bf05300 */
[----:B------:R-:W-:Y:S10]  /*0260*/  BRA.U !UP1, `(.L_x_1) ;  /* 0x0000000509c47547 */ /* 0x000ff4000b800000 */
[----:B------:R-:W-:-:S04]  /*0270*/  UISETP.NE.U32.AND UP1, UPT, UR6, 0x64, UPT ;  /* 0x000000640600788c */ /* 0x000fc8000bf25070 */
[----:B------:R-:W-:-:S04]  /*0280*/  UISETP.NE.AND.EX UP1, UPT, UR7, URZ, UPT, UP1 ;  /* 0x000000ff0700728c */ /* 0x000fc8000bf25310 */
[----:B------:R-:W-:Y:S02]  /*0290*/  USEL UR4, UR6, URZ, UP1 ;  /* 0x000000ff06047287 */ /* 0x000fe40008800000 */
[----:B------:R-:W-:Y:S02]  /*02a0*/  USEL UR5, UR7, URZ, UP1 ;  /* 0x000000ff07057287 */ /* 0x000fe40008800000 */
[----:B------:R-:W-:-:S03]  /*02b0*/  UIADD3 UR14, UP1, UPT, -UR4, UR14, URZ ;  /* 0x0000000e040e7290 */ /* 0x000fc6000ff3e1ff */
[----:B------:R-:W-:Y:S01]  /*02c0*/  UMOV UR4, URZ ;  /* 0x000000ff00047c82 */ /* 0x000fe20008000000 */
[----:B------:R-:W-:-:S03]  /*02d0*/  UIADD3.X UR15, UPT, UPT, ~UR5, UR15, URZ, UP1, !UPT ;  /* 0x0000000f050f7290 */ /* 0x000fc60008ffe5ff */
[----:B------:R-:W-:-:S09]  /*02e0*/  UMOV UR5, URZ ;  /* 0x000000ff00057c82 */ /* 0x000fd20008000000 */
.L_x_2:
[----:B-----5:R-:W2:Y:S04]  /*02f0*/  LDG.E.64.STRONG.SM R2, desc[UR16][R2.64] ;  /* 0x0000001002027981 */ /* 0x020ea8000c1ebb00 */
[----:B--2---:R-:W2:Y:S04]  /*0300*/  LDG.E.64.STRONG.SM R4, desc[UR16][R2.64] ;  /* 0x0000001002047981 */ /* 0x004ea8000c1ebb00 */
        /* <DEDUP_REMOVED lines=95> */
[----:B0-2---:R-:W2:Y:S04]  /*0900*/  LDG.E.64.STRONG.SM R16, desc[UR16][R14.64] ;  /* 0x000000100e107981 */ /* 0x005ea8000c1ebb00 */
[----:B--2---:R-:W2:Y:S01]  /*0910*/  LDG.E.64.STRONG.SM R16, desc[UR16][R16.64] ;  /* 0x0000001010107981 */ /* 0x004ea2000c1ebb00 */
[----:B------:R-:W-:-:S04]  /*0920*/  UIADD3 UR4, UP1, UPT, UR4, 0x64, URZ ;  /* 0x0000006404047890 */ /* 0x000fc8000ff3e0ff */
[----:B------:R-:W-:Y:S02]  /*0930*/  UIADD3.X UR5, UPT, UPT, URZ, UR5, URZ, UP1, !UPT ;  /* 0x00000005ff057290 */ /* 0x000fe40008ffe4ff */
[----:B------:R-:W-:-:S04]  /*0940*/  UISETP.NE.U32.AND UP1, UPT, UR4, UR14, UPT ;  /* 0x0000000e0400728c */ /* 0x000fc8000bf25070 */
[----:B------:R-:W-:Y:S01]  /*0950*/  UISETP.NE.AND.EX UP1, UPT, UR5, UR15, UPT, UP1 ;  /* 0x0000000f0500728c */ /* 0x000fe2000bf25310 */
[----:B--2---:R0:W5:Y:S08]  /*0960*/  LDG.E.64.STRONG.SM R2, desc[UR16][R16.64] ;  /* 0x0000001010027981 */ /* 0x004170000c1ebb00 */
[----:B------:R-:W-:Y:S05]  /*0970*/  BRA.U UP1, `(.L_x_2) ;  /* 0xfffffff9015c7547 */ /* 0x000fea000b83ffff */
.L_x_1:
[----:B------:R-:W-:Y:S05]  /*0980*/  BRA.U !UP0, `(.L_x_0) ;  /* 0x0000000108187547 */ /* 0x000fea000b800000 */
.L_x_3:
[----:B-----5:R-:W5:Y:S01]  /*0990*/  LDG.E.64.STRONG.SM R2, desc[UR16][R2.64] ;  /* 0x0000001002027981 */ /* 0x020f62000c1ebb00 */
[----:B------:R-:W-:-:S04]  /*09a0*/  UIADD3 UR6, UP0, UPT, UR6, -0x1, URZ ;  /* 0xffffffff06067890 */ /* 0x000fc8000ff1e0ff */
[----:B------:R-:W-:Y:S02]  /*09b0*/  UIADD3.X UR7, UPT, UPT, UR7, -0x1, URZ, UP0, !UPT ;  /* 0xffffffff07077890 */ /* 0x000fe400087fe4ff */
[----:B------:R-:W-:-:S04]  /*09c0*/  UISETP.NE.U32.AND UP0, UPT, UR6, URZ, UPT ;  /* 0x000000ff0600728c */ /* 0x000fc8000bf05070 */
[----:B------:R-:W-:-:S09]  /*09d0*/  UISETP.NE.AND.EX UP0, UPT, UR7, URZ, UPT, UP0 ;  /* 0x000000ff0700728c */ /* 0x000fd2000bf05300 */
[----:B------:R-:W-:Y:S05]  /*09e0*/  BRA.U UP0, `(.L_x_3) ;  /* 0xfffffffd00e87547 */ /* 0x000fea000b83ffff */
.L_x_0:
[----:B------:R-:W1:Y:S02]  /*09f0*/  LDC.64 R4, c[0x0][0x388] ;  /* 0x0000e200ff047b82 */ /* 0x000e640000000a00 */
[----:B-1----:R-:W-:-:S05]  /*0a00*/  IMAD.WIDE.U32 R4, R0, 0x8, R4 ;  /* 0x0000000800047825 */ /* 0x002fca00078e0004 */
[----:B-----5:R-:W-:Y:S01]  /*0a10*/  STG.E.64 desc[UR16][R4.64], R2 ;  /* 0x0000000204007986 */ /* 0x020fe2000c101b10 */
[----:B------:R-:W-:Y:S05]  /*0a20*/  EXIT ;  /* 0x000000000000794d */ /* 0x000fea0003800000 */
.L_x_4:
[----:B------:R-:W-:-:S00]  /*0a30*/  BRA `(.L_x_4) ;  /* 0xfffffffc00fc7947 */ /* 0x000fc0000383ffff */
[----:B------:R-:W-:-:S00]  /*0a40*/  NOP ;  /* 0x0000000000007918 */ /* 0x000fc00000000000 */
        /* <DEDUP_REMOVED lines=11> */
.L_x_8:


//--------------------- .text._Z16l1_pointers_initPm --------------------------
	.section	.text._Z16l1_pointers_initPm,"ax",@progbits
	.align	128
        .global         _Z16l1_pointers_initPm
        .type           _Z16l1_pointers_initPm,@function
        .size           _Z16l1_pointers_initPm,(.L_x_9 - _Z16l1_pointers_initPm)
        .other          _Z16l1_pointers_initPm,@"STO_CUDA_ENTRY STV_DEFAULT"
_Z16l1_pointers_initPm:
.text._Z16l1_pointers_initPm:
[----:B------:R-:W-:Y:S01]  /*0000*/  LDC R1, c[0x0][0x37c] ;  /* 0x0000df00ff017b82 */ /* 0x000fe20000000800 */
[----:B------:R-:W0:Y:S07]  /*0010*/  S2R R0, SR_TID.X ;  /* 0x0000000000007919 */ /* 0x000e2e0000002100 */
[----:B------:R-:W1:Y:S01]  /*0020*/  S2UR UR4, SR_CTAID.X ;  /* 0x00000000000479c3 */ /* 0x000e620000002500 */
[----:B------:R-:W1:Y:S02]  /*0030*/  LDCU UR5, c[0x0][0x360] ;  /* 0x00006c00ff0577ac */ /* 0x000e640008000800 */
[----:B-1----:R-:W-:Y:S01]  /*0040*/  UIMAD UR4, UR4, UR5, URZ ;  /* 0x00000005040472a4 */ /* 0x002fe2000f8e02ff */
[----:B0-----:R-:W-:-:S05]  /*0050*/  IMAD.MOV R0, RZ, RZ, -R0 ;  /* 0x000000ffff007224 */ /* 0x001fca00078e0a00 */
[----:B------:R-:W-:-:S13]  /*0060*/  ISETP.NE.AND P0, PT, R0, UR4, PT ;  /* 0x0000000400007c0c */ /* 0x000fda000bf05270 */
[----:B------:R-:W-:Y:S05]  /*0070*/  @P0 EXIT ;  /* 0x000000000000094d */ /* 0x000fea0003800000 */
[----:B------:R-:W0:Y:S01]  /*0080*/  LDCU.64 UR4, c[0x0][0x380] ;  /* 0x00007000ff0477ac */ /* 0x000e220008000a00 */
[----:B------:R-:W-:Y:S01]  /*0090*/  IMAD.MOV.U32 R0, RZ, RZ, RZ ;  /* 0x000000ffff007224 */ /* 0x000fe200078e00ff */
[----:B------:R-:W1:Y:S01]  /*00a0*/  LDCU.64 UR8, c[0x0][0x358] ;  /* 0x00006b00ff0877ac */ /* 0x000e620008000a00 */
[----:B0-----:R-:W-:Y:S02]  /*00b0*/  UIADD3 UR7, UP0, UPT, UR4, 0x20, URZ ;  /* 0x0000002004077890 */ /* 0x001fe4000ff1e0ff */
[----:B------:R-:W-:Y:S02]  /*00c0*/  UIADD3 UR4, UP1, UPT, UR4, 0x10, URZ ;  /* 0x0000001004047890 */ /* 0x000fe4000ff3e0ff */
[----:B------:R-:W-:Y:S02]  /*00d0*/  UIADD3.X UR10, UPT, UPT, URZ, UR5, URZ, UP0, !UPT ;  /* 0x00000005ff0a7290 */ /* 0x000fe400087fe4ff */
[----:B-1----:R-:W-:-:S12]  /*00e0*/  UIADD3.X UR5, UPT, UPT, URZ, UR5, URZ, UP1, !UPT ;  /* 0x00000005ff057290 */ /* 0x002fd80008ffe4ff */
.L_x_6:
[----:B------:R-:W-:Y:S01]  /*00f0*/  IMAD.U32 R4, RZ, RZ, UR7 ;  /* 0x00000007ff047e24 */ /* 0x000fe2000f8e00ff */
[----:B------:R-:W-:Y:S01]  /*0100*/  UMOV UR6, 0x8 ;  /* 0x0000000800067882 */ /* 0x000fe20000000000 */
[----:B------:R-:W-:Y:S02]  /*0110*/  IMAD.U32 R5, RZ, RZ, UR10 ;  /* 0x0000000aff057e24 */ /* 0x000fe4000f8e00ff */
[----:B0-----:R-:W-:Y:S02]  /*0120*/  IMAD.U32 R2, RZ, RZ, UR4 ;  /* 0x00000004ff027e24 */ /* 0x001fe4000f8e00ff */
[----:B------:R-:W-:-:S04]  /*0130*/  IMAD.WIDE.U32 R4, R0, 0x2000, R4 ;  /* 0x0000200000047825 */ /* 0x000fc800078e0004 */
[----:B------:R-:W-:Y:S01]  /*0140*/  IMAD.U32 R3, RZ, RZ, UR5 ;  /* 0x00000005ff037e24 */ /* 0x000fe2000f8e00ff */
[C---:B------:R-:W-:Y:S02]  /*0150*/  IADD3 R6, P0, PT, R4.reuse, -0x18, RZ ;  /* 0xffffffe804067810 */ /* 0x040fe40007f1e0ff */
[----:B------:R-:W-:Y:S01]  /*0160*/  IADD3 R8, P1, PT, R4, -0x10, RZ ;  /* 0xfffffff004087810 */ /* 0x000fe20007f3e0ff */
[----:B------:R-:W-:Y:S01]  /*0170*/  IMAD.WIDE.U32 R2, R0, 0x2000, R2 ;  /* 0x0000200000027825 */ /* 0x000fe200078e0002 */
[C---:B------:R-:W-:Y:S02]  /*0180*/  IADD3.X R7, PT, PT, R5.reuse, -0x1, RZ, P0, !PT ;  /* 0xffffffff05077810 */ /* 0x040fe400007fe4ff */
[----:B------:R-:W-:Y:S02]  /*0190*/  IADD3 R10, P0, PT, R4, -0x8, RZ ;  /* 0xfffffff8040a7810 */ /* 0x000fe40007f1e0ff */
[C---:B------:R-:W-:Y:S01]  /*01a0*/  IADD3.X R9, PT, PT, R5.reuse, -0x1, RZ, P1, !PT ;  /* 0xffffffff05097810 */ /* 0x040fe20000ffe4ff */
[----:B------:R-:W-:Y:S01]  /*01b0*/  STG.E.64 desc[UR8][R2.64+0x8], R4 ;  /* 0x0000080402007986 */ /* 0x000fe2000c101b08 */
[----:B------:R-:W-:-:S02]  /*01c0*/  IADD3.X R11, PT, PT, R5, -0x1, RZ, P0, !PT ;  /* 0xffffffff050b7810 */ /* 0x000fc400007fe4ff */
[C---:B------:R-:W-:Y:S01]  /*01d0*/  IADD3 R18, P1, PT, R4.reuse, 0x20, RZ ;  /* 0x0000002004127810 */ /* 0x040fe20007f3e0ff */
[----:B------:R0:W-:Y:S01]  /*01e0*/  STG.E.64 desc[UR8][R2.64+-0x8], R8 ;  /* 0xfffff80802007986 */ /* 0x0001e2000c101b08 */
[C---:B------:R-:W-:Y:S02]  /*01f0*/  IADD3 R12, P0, PT, R4.reuse, 0x8, RZ ;  /* 0x00000008040c7810 */ /* 0x040fe40007f1e0ff */
[C---:B------:R-:W-:Y:S01]  /*0200*/  IADD3 R20, P2, PT, R4.reuse, 0x28, RZ ;  /* 0x0000002804147810 */ /* 0x040fe20007f5e0ff */
[--C-:B------:R-:W-:Y:S01]  /*0210*/  IMAD.X R19, RZ, RZ, R5.reuse, P1 ;  /* 0x000000ffff137224 */ /* 0x100fe200008e0605 */
[C---:B------:R-:W-:Y:S01]  /*0220*/  IADD3 R14, P1, PT, R4.reuse, 0x10, RZ ;  /* 0x00000010040e7810 */ /* 0x040fe20007f3e0ff */
[--C-:B------:R-:W-:Y:S01]  /*0230*/  IMAD.X R13, RZ, RZ, R5.reuse, P0 ;  /* 0x000000ffff0d7224 */ /* 0x100fe200000e0605 */
[----:B------:R-:W-:Y:S01]  /*0240*/  IADD3 R16, P0, PT, R4, 0x18, RZ ;  /* 0x0000001804107810 */ /* 0x000fe20007f1e0ff */
[----:B------:R1:W-:Y:S01]  /*0250*/  STG.E.64 desc[UR8][R2.64], R10 ;  /* 0x0000000a02007986 */ /* 0x0003e2000c101b08 */
[----:B------:R-:W-:-:S02]  /*0260*/  IMAD.X R21, RZ, RZ, R5, P2 ;  /* 0x000000ffff157224 */ /* 0x000fc400010e0605 */
[--C-:B------:R-:W-:Y:S01]  /*0270*/  IMAD.X R15, RZ, RZ, R5.reuse, P1 ;  /* 0x000000ffff0f7224 */ /* 0x100fe200008e0605 */
[----:B------:R-:W-:Y:S01]  /*0280*/  STG.E.64 desc[UR8][R2.64+0x28], R18 ;  /* 0x0000281202007986 */ /* 0x000fe2000c101b08 */
[--C-:B------:R-:W-:Y:S01]  /*0290*/  IMAD.X R17, RZ, RZ, R5.reuse, P0 ;  /* 0x000000ffff117224 */ /* 0x100fe200000e0605 */
[C---:B0-----:R-:W-:Y:S02]  /*02a0*/  IADD3 R8, P1, PT, R4.reuse, 0x30, RZ ;  /* 0x0000003004087810 */ /* 0x041fe40007f3e0ff */
[----:B------:R-:W-:Y:S03]  /*02b0*/  STG.E.64 desc[UR8][R2.64+0x30], R20 ;  /* 0x0000301402007986 */ /* 0x000fe6000c101b08 */
[----:B------:R-:W-:Y:S01]  /*02c0*/  IMAD.X R9, RZ, RZ, R5, P1 ;  /* 0x000000ffff097224 */ /* 0x000fe200008e0605 */
[----:B------:R-:W-:Y:S01]  /*02d0*/  STG.E.64 desc[UR8][R2.64+0x20], R16 ;  /* 0x0000201002007986 */ /* 0x000fe2000c101b08 */
[----:B-1----:R-:W-:-:S03]  /*02e0*/  IADD3 R10, P0, PT, R4, 0x38, RZ ;  /* 0x00000038040a7810 */ /* 0x002fc60007f1e0ff */
[----:B------:R-:W-:Y:S02]  /*02f0*/  STG.E.64 desc[UR8][R2.64+0x38], R8 ;  /* 0x0000380802007986 */ /* 0x000fe4000c101b08 */
[----:B------:R-:W-:Y:S02]  /*0300*/  IMAD.X R11, RZ, RZ, R5, P0 ;  /* 0x000000ffff0b7224 */ /* 0x000fe400000e0605 */
[----:B------:R0:W-:Y:S04]  /*0310*/  STG.E.64 desc[UR8][R2.64+-0x10], R6 ;  /* 0xfffff00602007986 */ /* 0x0001e8000c101b08 */
[----:B------:R-:W-:Y:S04]  /*0320*/  STG.E.64 desc[UR8][R2.64+0x40], R10 ;  /* 0x0000400a02007986 */ /* 0x000fe8000c101b08 */
[----:B------:R1:W-:Y:S04]  /*0330*/  STG.E.64 desc[UR8][R2.64+0x10], R12 ;  /* 0x0000100c02007986 */ /* 0x0003e8000c101b08 */
[----:B------:R2:W-:Y:S01]  /*0340*/  STG.E.64 desc[UR8][R2.64+0x18], R14 ;  /* 0x0000180e02007986 */ /* 0x0005e2000c101b08 */
[----:B0-----:R-:W-:-:S05]  /*0350*/  IADD3 R6, P0, PT, R4, 0x40, RZ ;  /* 0x0000004004067810 */ /* 0x001fca0007f1e0ff */
[----:B------:R-:W-:Y:S01]  /*0360*/  IMAD.X R7, RZ, RZ, R5, P0 ;  /* 0x000000ffff077224 */ /* 0x000fe200000e0605 */
[----:B-1----:R-:W-:-:S05]  /*0370*/  IADD3 R13, P1, PT, R2, 0x40, RZ ;  /* 0x00000040020d7810 */ /* 0x002fca0007f3e0ff */
[----:B--2---:R-:W-:-:S08]  /*0380*/  IMAD.X R14, RZ, RZ, R3, P1 ;  /* 0x000000ffff0e7224 */ /* 0x004fd000008e0603 */
.L_x_5:
[C---:B------:R-:W-:Y:S01]  /*0390*/  IADD3 R12, P0, PT, R6.reuse, 0x20, RZ ;  /* 0x00000020060c7810 */ /* 0x040fe20007f1e0ff */
[----:B------:R-:W-:Y:S01]  /*03a0*/  IMAD.MOV.U32 R2, RZ, RZ, R13 ;  /* 0x000000ffff027224 */ /* 0x000fe200078e000d */
[C---:B------:R-:W-:Y:S01]  /*03b0*/  IADD3 R4, P1, PT, R6.reuse, 0x8, RZ ;  /* 0x0000000806047810 */ /* 0x040fe20007f3e0ff */
[----:B------:R-:W-:Y:S01]  /*03c0*/  IMAD.MOV.U32 R3, RZ, RZ, R14 ;  /* 0x000000ffff037224 */ /* 0x000fe200078e000e */
[----:B------:R-:W-:Y:S01]  /*03d0*/  UIADD3 UR6, UPT, UPT, UR6, 0x5c, URZ ;  /* 0x0000005c06067890 */ /* 0x000fe2000fffe0ff */
[--C-:B------:R-:W-:Y:S01]  /*03e0*/  IMAD.X R13, RZ, RZ, R7.reuse, P0 ;  /* 0x000000ffff0d7224 */ /* 0x100fe200000e0607 */
[C---:B------:R-:W-:Y:S01]  /*03f0*/  IADD3 R8, P0, PT, R6.reuse, 0x10, RZ ;  /* 0x0000001006087810 */ /* 0x040fe20007f1e0ff */
[--C-:B------:R-:W-:Y:S01]  /*0400*/  IMAD.X R5, RZ, RZ, R7.reuse, P1 ;  /* 0x000000ffff057224 */ /* 0x100fe200008e0607 */
[C---:B------:R-:W-:Y:S01]  /*0410*/  IADD3 R10, P1, PT, R6.reuse, 0x18, RZ ;  /* 0x00000018060a7810 */ /* 0x040fe20007f3e0ff */
[----:B------:R-:W-:Y:S01]  /*0420*/  UISETP.NE.AND UP0, UPT, UR6, 0x3fc, UPT ;  /* 0x000003fc0600788c */ /* 0x000fe2000bf05270 */
[----:B------:R0:W-:Y:S01]  /*0430*/  STG.E.64 desc[UR8][R2.64+0x28], R12 ;  /* 0x0000280c02007986 */ /* 0x0001e2000c101b08 */
[--C-:B------:R-:W-:Y:S01]  /*0440*/  IMAD.X R9, RZ, RZ, R7.reuse, P0 ;  /* 0x000000ffff097224 */ /* 0x100fe200000e0607 */
[C---:B------:R-:W-:Y:S01]  /*0450*/  IADD3 R18, P0, PT, R6.reuse, 0x40, RZ ;  /* 0x0000004006127810 */ /* 0x040fe20007f1e0ff */
[--C-:B------:R-:W-:Y:S01]  /*0460*/  IMAD.X R11, RZ, RZ, R7.reuse, P1 ;  /* 0x000000ffff0b7224 */ /* 0x100fe200008e0607 */
[C---:B------:R-:W-:Y:S01]  /*0470*/  IADD3 R14, P1, PT, R6.reuse, 0x28, RZ ;  /* 0x00000028060e7810 */ /* 0x040fe20007f3e0ff */
[----:B------:R1:W-:Y:S02]  /*0480*/  STG.E.64 desc[UR8][R2.64+0x10], R4 ;  /* 0x0000100402007986 */ /* 0x0003e4000c101b08 */
[--C-:B------:R-:W-:Y:S01]  /*0490*/  IMAD.X R19, RZ, RZ, R7.reuse, P0 ;  /* 0x000000ffff137224 */ /* 0x100fe200000e0607 */
[C---:B------:R-:W-:Y:S01]  /*04a0*/  IADD3 R16, P0, PT, R6.reuse, 0x30, RZ ;  /* 0x0000003006107810 */ /* 0x040fe20007f1e0ff */
[--C-:B------:R-:W-:Y:S01]  /*04b0*/  IMAD.X R15, RZ, RZ, R7.reuse, P1 ;  /* 0x000000ffff0f7224 */ /* 0x100fe200008e0607 */
[----:B------:R2:W-:Y:S03]  /*04c0*/  STG.E.64 desc[UR8][R2.64+0x18], R8 ;  /* 0x0000180802007986 */ /* 0x0005e6000c101b08 */
[----:B------:R-:W-:Y:S01]  /*04d0*/  IMAD.X R17, RZ, RZ, R7, P0 ;  /* 0x000000ffff117224 */ /* 0x000fe200000e0607 */
[C---:B0-----:R-:W-:Y:S01]  /*04e0*/  IADD3 R12, P1, PT, R6.reuse, 0x38, RZ ;  /* 0x00000038060c7810 */ /* 0x041fe20007f3e0ff */
[----:B------:R0:W-:Y:S01]  /*04f0*/  STG.E.64 desc[UR8][R2.64+0x20], R10 ;  /* 0x0000200a02007986 */ /* 0x0001e2000c101b08 */
[----:B------:R-:W-:-:S03]  /*0500*/  IADD3 R20, P0, PT, R6, 0x60, RZ ;  /* 0x0000006006147810 */ /* 0x000fc60007f1e0ff */
[--C-:B------:R-:W-:Y:S01]  /*0510*/  IMAD.X R13, RZ, RZ, R7.reuse, P1 ;  /* 0x000000ffff0d7224 */ /* 0x100fe200008e0607 */
[C---:B-1----:R-:W-:Y:S01]  /*0520*/  IADD3 R4, P1, PT, R6.reuse, 0x48, RZ ;  /* 0x0000004806047810 */ /* 0x042fe20007f3e0ff */
[--C-:B------:R-:W-:Y:S01]  /*0530*/  IMAD.X R21, RZ, RZ, R7.reuse, P0 ;  /* 0x000000ffff157224 */ /* 0x100fe200000e0607 */
[----:B------:R1:W-:Y:S01]  /*0540*/  STG.E.64 desc[UR8][R2.64+0x48], R18 ;  /* 0x0000481202007986 */ /* 0x0003e2000c101b08 */
[C---:B--2---:R-:W-:Y:S02]  /*0550*/  IADD3 R8, P0, PT, R6.reuse, 0x50, RZ ;  /* 0x0000005006087810 */ /* 0x044fe40007f1e0ff */
[--C-:B------:R-:W-:Y:S01]  /*0560*/  IMAD.X R5, RZ, RZ, R7.reuse, P1 ;  /* 0x000000ffff057224 */ /* 0x100fe200008e0607 */
[----:B------:R2:W-:Y:S01]  /*0570*/  STG.E.64 desc[UR8][R2.64+0x30], R14 ;  /* 0x0000300e02007986 */ /* 0x0005e2000c101b08 */
[----:B0-----:R-:W-:Y:S01]  /*0580*/  IADD3 R10, P1, PT, R6, 0x58, RZ ;  /* 0x00000058060a7810 */ /* 0x001fe20007f3e0ff */
[----:B------:R-:W-:Y:S02]  /*0590*/  IMAD.X R9, RZ, RZ, R7, P0 ;  /* 0x000000ffff097224 */ /* 0x000fe400000e0607 */
[----:B------:R0:W-:Y:S01]  /*05a0*/  STG.E.64 desc[UR8][R2.64+0x40], R12 ;  /* 0x0000400c02007986 */ /* 0x0001e2000c101b08 */
[----:B------:R-:W-:-:S03]  /*05b0*/  IADD3.X R11, PT, PT, RZ, R7, RZ, P1, !PT ;  /* 0x00000007ff0b7210 */ /* 0x000fc60000ffe4ff */
[----:B------:R3:W-:Y:S01]  /*05c0*/  STG.E.64 desc[UR8][R2.64+0x38], R16 ;  /* 0x0000381002007986 */ /* 0x0007e2000c101b08 */
[----:B-1----:R-:W-:-:S03]  /*05d0*/  IADD3 R18, P0, PT, R6, 0x80, RZ ;  /* 0x0000008006127810 */ /* 0x002fc60007f1e0ff */
[----:B------:R1:W-:Y:S01]  /*05e0*/  STG.E.64 desc[UR8][R2.64+0x68], R20 ;  /* 0x0000681402007986 */ /* 0x0003e2000c101b08 */
[C---:B--2---:R-:W-:Y:S01]  /*05f0*/  IADD3 R14, P1, PT, R6.reuse, 0x68, RZ ;  /* 0x00000068060e7810 */ /* 0x044fe20007f3e0ff */
[--C-:B------:R-:W-:Y:S02]  /*0600*/  IMAD.X R19, RZ, RZ, R7.reuse, P0 ;  /* 0x000000ffff137224 */ /* 0x100fe400000e0607 */
[----:B------:R2:W-:Y:S01]  /*0610*/  STG.E.64 desc[UR8][R2.64+0x50], R4 ;  /* 0x0000500402007986 */ /* 0x0005e2000c101b08 */
[C---:B0-----:R-:W-:Y:S01]  /*0620*/  IADD3 R12, P0, PT, R6.reuse, 0x70, RZ ;  /* 0x00000070060c7810 */ /* 0x041fe20007f1e0ff */
[--C-:B------:R-:W-:Y:S02]  /*0630*/  IMAD.X R15, RZ, RZ, R7.reuse, P1 ;  /* 0x000000ffff0f7224 */ /* 0x100fe400008e0607 */
[----:B------:R0:W-:Y:S01]  /*0640*/  STG.E.64 desc[UR8][R2.64+0x58], R8 ;  /* 0x0000580802007986 */ /* 0x0001e2000c101b08 */
[----:B---3--:R-:W-:Y:S01]  /*0650*/  IADD3 R16, P1, PT, R6, 0x78, RZ ;  /* 0x0000007806107810 */ /* 0x008fe20007f3e0ff */
[----:B------:R-:W-:-:S02]  /*0660*/  IMAD.X R13, RZ, RZ, R7, P0 ;  /* 0x000000ffff0d7224 */ /* 0x000fc400000e0607 */
[----:B------:R3:W-:Y:S01]  /*0670*/  STG.E.64 desc[UR8][R2.64+0x60], R10 ;  /* 0x0000600a02007986 */ /* 0x0007e2000c101b08 */
[C---:B-1----:R-:W-:Y:S01]  /*0680*/  IADD3 R20, P0, PT, R6.reuse, 0xa0, RZ ;  /* 0x000000a006147810 */ /* 0x042fe20007f1e0ff */
[--C-:B------:R-:W-:Y:S02]  /*0690*/  IMAD.X R17, RZ, RZ, R7.reuse, P1 ;  /* 0x000000ffff117224 */ /* 0x100fe400008e0607 */
[----:B------:R1:W-:Y:S01]  /*06a0*/  STG.E.64 desc[UR8][R2.64+0x88], R18 ;  /* 0x0000881202007986 */ /* 0x0003e2000c101b08 */
[C---:B--2---:R-:W-:Y:S01]  /*06b0*/  IADD3 R4, P1, PT, R6.reuse, 0x88, RZ ;  /* 0x0000008806047810 */ /* 0x044fe20007f3e0ff */
[--C-:B------:R-:W-:Y:S02]  /*06c0*/  IMAD.X R21, RZ, RZ, R7.reuse, P0 ;  /* 0x000000ffff157224 */ /* 0x100fe400000e0607 */
[----:B------:R2:W-:Y:S01]  /*06d0*/  STG.E.64 desc[UR8][R2.64+0x78], R12 ;  /* 0x0000780c02007986 */ /* 0x0005e2000c101b08 */
[----:B0-----:R-:W-:Y:S01]  /*06e0*/  IADD3 R8, P0, PT, R6, 0x90, RZ ;  /* 0x0000009006087810 */ /* 0x001fe20007f1e0ff */
[----:B------:R-:W-:-:S02]  /*06f0*/  IMAD.X R5, RZ, RZ, R7, P1 ;  /* 0x000000ffff057224 */ /* 0x000fc400008e0607 */
[----:B------:R0:W-:Y:S01]  /*0700*/  STG.E.64 desc[UR8][R2.64+0x70], R14 ;  /* 0x0000700e02007986 */ /* 0x0001e2000c101b08 */
[C---:B---3--:R-:W-:Y:S01]  /*0710*/  IADD3 R10, P1, PT, R6.reuse, 0x98, RZ ;  /* 0x00000098060a7810 */ /* 0x048fe20007f3e0ff */
[--C-:B------:R-:W-:Y:S02]  /*0720*/  IMAD.X R9, RZ, RZ, R7.reuse, P0 ;  /* 0x000000ffff097224 */ /* 0x100fe400000e0607 */
[----:B------:R3:W-:Y:S01]  /*0730*/  STG.E.64 desc[UR8][R2.64+0x80], R16 ;  /* 0x0000801002007986 */ /* 0x0007e2000c101b08 */
[C---:B-1----:R-:W-:Y:S01]  /*0740*/  IADD3 R18, P0, PT, R6.reuse, 0xc0, RZ ;  /* 0x000000c006127810 */ /* 0x042fe20007f1e0ff */
[--C-:B------:R-:W-:Y:S02]  /*0750*/  IMAD.X R11, RZ, RZ, R7.reuse, P1 ;  /* 0x000000ffff0b7224 */ /* 0x100fe400008e0607 */
[----:B------:R1:W-:Y:S01]  /*0760*/  STG.E.64 desc[UR8][R2.64+0xa8], R20 ;  /* 0x0000a81402007986 */ /* 0x0003e2000c101b08 */
[----:B--2---:R-:W-:Y:S01]  /*0770*/  IADD3 R12, P1, PT, R6, 0xa8, RZ ;  /* 0x000000a8060c7810 */ /* 0x004fe20007f3e0ff */
[----:B------:R-:W-:-:S02]  /*0780*/  IMAD.X R19, RZ, RZ, R7, P0 ;  /* 0x000000ffff137224 */ /* 0x000fc400000e0607 */
[----:B------:R2:W-:Y:S01]  /*0790*/  STG.E.64 desc[UR8][R2.64+0x90], R4 ;  /* 0x0000900402007986 */ /* 0x0005e2000c101b08 */
[C---:B0-----:R-:W-:Y:S01]  /*07a0*/  IADD3 R14, P0, PT, R6.reuse, 0xb0, RZ ;  /* 0x000000b0060e7810 */ /* 0x041fe20007f1e0ff */
[--C-:B------:R-:W-:Y:S02]  /*07b0*/  IMAD.X R13, RZ, RZ, R7.reuse, P1 ;  /* 0x000000ffff0d7224 */ /* 0x100fe400008e0607 */
[----:B------:R0:W-:Y:S01]  /*07c0*/  STG.E.64 desc[UR8][R2.64+0x98], R8 ;  /* 0x0000980802007986 */ /* 0x0001e2000c101b08 */
[C---:B---3--:R-:W-:Y:S01]  /*07d0*/  IADD3 R16, P1, PT, R6.reuse, 0xb8, RZ ;  /* 0x000000b806107810 */ /* 0x048fe20007f3e0ff */
[--C-:B------:R-:W-:Y:S02]  /*07e0*/  IMAD.X R15, RZ, RZ, R7.reuse, P0 ;  /* 0x000000ffff0f7224 */ /* 0x100fe400000e0607 */
[----:B------:R3:W-:Y:S01]  /*07f0*/  STG.E.64 desc[UR8][R2.64+0xa0], R10 ;  /* 0x0000a00a02007986 */ /* 0x0007e2000c101b08 */
[----:B-1----:R-:W-:Y:S01]  /*0800*/  IADD3 R20, P0, PT, R6, 0xe0, RZ ;  /* 0x000000e006147810 */ /* 0x002fe20007f1e0ff */
[----:B------:R-:W-:-:S02]  /*0810*/  IMAD.X R17, RZ, RZ, R7, P1 ;  /* 0x000000ffff117224 */ /* 0x000fc400008e0607 */
        /* <DEDUP_REMOVED lines=28> */
[----:B------:R-:W-:Y:S02]  /*09e0*/  IADD3.X R5, PT, PT, RZ, R7, RZ, P1, !PT ;  /* 0x00000007ff057210 */ /* 0x000fe40000ffe4ff */
[C---:B0-----:R-:W-:Y:S01]  /*09f0*/  IADD3 R8, P0, PT, R6.reuse, 0x110, RZ ;  /* 0x0000011006087810 */ /* 0x041fe20007f1e0ff */
[----:B------:R0:W-:Y:S01]  /*0a00*/  STG.E.64 desc[UR8][R2.64+0xf8], R14 ;  /* 0x0000f80e02007986 */ /* 0x0001e2000c101b08 */
[----:B---3--:R-:W-:-:S03]  /*0a10*/  IADD3 R10, P1, PT, R6, 0x118, RZ ;  /* 0x00000118060a7810 */ /* 0x008fc60007f3e0ff */
[--C-:B------:R-:W-:Y:S01]  /*0a20*/  IMAD.X R9, RZ, RZ, R7.reuse, P0 ;  /* 0x000000ffff097224 */ /* 0x100fe200000e0607 */
[C---:B-1----:R-:W-:Y:S01]  /*0a30*/  IADD3 R18, P0, PT, R6.reuse, 0x140, RZ ;  /* 0x0000014006127810 */ /* 0x042fe20007f1e0ff */
[--C-:B------:R-:W-:Y:S01]  /*0a40*/  IMAD.X R11, RZ, RZ, R7.reuse, P1 ;  /* 0x000000ffff0b7224 */ /* 0x100fe200008e0607 */
[----:B------:R1:W-:Y:S01]  /*0a50*/  STG.E.64 desc[UR8][R2.64+0x100], R16 ;  /* 0x0001001002007986 */ /* 0x0003e2000c101b08 */
[C---:B--2---:R-:W-:Y:S02]  /*0a60*/  IADD3 R12, P1, PT, R6.reuse, 0x128, RZ ;  /* 0x00000128060c7810 */ /* 0x044fe40007f3e0ff */
[--C-:B------:R-:W-:Y:S01]  /*0a70*/  IMAD.X R19, RZ, RZ, R7.reuse, P0 ;  /* 0x000000ffff137224 */ /* 0x100fe200000e0607 */
[----:B------:R2:W-:Y:S02]  /*0a80*/  STG.E.64 desc[UR8][R2.64+0x128], R20 ;  /* 0x0001281402007986 */ /* 0x0005e4000c101b08 */
[--C-:B------:R-:W-:Y:S01]  /*0a90*/  IMAD.X R13, RZ, RZ, R7.reuse, P1 ;  /* 0x000000ffff0d7224 */ /* 0x100fe200008e0607 */
[C---:B0-----:R-:W-:Y:S01]  /*0aa0*/  IADD3 R14, P0, PT, R6.reuse, 0x130, RZ ;  /* 0x00000130060e7810 */ /* 0x041fe20007f1e0ff */
[----:B------:R0:W-:Y:S04]  /*0ab0*/  STG.E.64 desc[UR8][R2.64+0x110], R4 ;  /* 0x0001100402007986 */ /* 0x0001e8000c101b08 */
[----:B------:R-:W-:Y:S01]  /*0ac0*/  IMAD.X R15, RZ, RZ, R7, P0 ;  /* 0x000000ffff0f7224 */ /* 0x000fe200000e0607 */
[C---:B-1----:R-:W-:Y:S01]  /*0ad0*/  IADD3 R16, P1, PT, R6.reuse, 0x138, RZ ;  /* 0x0000013806107810 */ /* 0x042fe20007f3e0ff */
[----:B------:R1:W-:Y:S01]  /*0ae0*/  STG.E.64 desc[UR8][R2.64+0x118], R8 ;  /* 0x0001180802007986 */ /* 0x0003e2000c101b08 */
[----:B--2---:R-:W-:-:S03]  /*0af0*/  IADD3 R20, P0, PT, R6, 0x160, RZ ;  /* 0x0000016006147810 */ /* 0x004fc60007f1e0ff */
[--C-:B------:R-:W-:Y:S01]  /*0b00*/  IMAD.X R17, RZ, RZ, R7.reuse, P1 ;  /* 0x000000ffff117224 */ /* 0x100fe200008e0607 */
[----:B------:R2:W-:Y:S01]  /*0b10*/  STG.E.64 desc[UR8][R2.64+0x120], R10 ;  /* 0x0001200a02007986 */ /* 0x0005e2000c101b08 */
[C---:B0-----:R-:W-:Y:S01]  /*0b20*/  IADD3 R4, P1, PT, R6.reuse, 0x148, RZ ;  /* 0x0000014806047810 */ /* 0x041fe20007f3e0ff */
[--C-:B------:R-:W-:Y:S02]  /*0b30*/  IMAD.X R21, RZ, RZ, R7.reuse, P0 ;  /* 0x000000ffff157224 */ /* 0x100fe400000e0607 */
[----:B------:R0:W-:Y:S02]  /*0b40*/  STG.E.64 desc[UR8][R2.64+0x148], R18 ;  /* 0x0001481202007986 */ /* 0x0001e4000c101b08 */
[----:B------:R-:W-:Y:S01]  /*0b50*/  IMAD.X R5, RZ, RZ, R7, P1 ;  /* 0x000000ffff057224 */ /* 0x000fe200008e0607 */
[C---:B-1----:R-:W-:Y:S01]  /*0b60*/  IADD3 R8, P0, PT, R6.reuse, 0x150, RZ ;  /* 0x0000015006087810 */ /* 0x042fe20007f1e0ff */
[----:B------:R1:W-:Y:S01]  /*0b70*/  STG.E.64 desc[UR8][R2.64+0x130], R12 ;  /* 0x0001300c02007986 */ /* 0x0003e2000c101b08 */
[----:B--2---:R-:W-:-:S03]  /*0b80*/  IADD3 R10, P1, PT, R6, 0x158, RZ ;  /* 0x00000158060a7810 */ /* 0x004fc60007f3e0ff */
[--C-:B------:R-:W-:Y:S01]  /*0b90*/  IMAD.X R9, RZ, RZ, R7.reuse, P0 ;  /* 0x000000ffff097224 */ /* 0x100fe200000e0607 */
[----:B------:R2:W-:Y:S01]  /*0ba0*/  STG.E.64 desc[UR8][R2.64+0x138], R14 ;  /* 0x0001380e02007986 */ /* 0x0005e2000c101b08 */
[--C-:B------:R-:W-:Y:S01]  /*0bb0*/  IMAD.X R11, RZ, RZ, R7.reuse, P1 ;  /* 0x000000ffff0b7224 */ /* 0x100fe200008e0607 */
[C---:B0-----:R-:W-:Y:S02]  /*0bc0*/  IADD3 R18, P0, PT, R6.reuse, 0x180, RZ ;  /* 0x0000018006127810 */ /* 0x041fe40007f1e0ff */
[----:B------:R0:W-:Y:S01]  /*0bd0*/  STG.E.64 desc[UR8][R2.64+0x140], R16 ;  /* 0x0001401002007986 */ /* 0x0001e2000c101b08 */
[C---:B-1----:R-:W-:Y:S02]  /*0be0*/  IADD3 R12, P1, PT, R6.reuse, 0x168, RZ ;  /* 0x00000168060c7810 */ /* 0x042fe40007f3e0ff */
[--C-:B------:R-:W-:Y:S01]  /*0bf0*/  IMAD.X R19, RZ, RZ, R7.reuse, P0 ;  /* 0x000000ffff137224 */ /* 0x100fe200000e0607 */
[----:B------:R1:W-:Y:S02]  /*0c00*/  STG.E.64 desc[UR8][R2.64+0x168], R20 ;  /* 0x0001681402007986 */ /* 0x0003e4000c101b08 */
[----:B------:R-:W-:Y:S01]  /*0c10*/  IMAD.X R13, RZ, RZ, R7, P1 ;  /* 0x000000ffff0d7224 */ /* 0x000fe200008e0607 */
[C---:B--2---:R-:W-:Y:S01]  /*0c20*/  IADD3 R14, P0, PT, R6.reuse, 0x170, RZ ;  /* 0x00000170060e7810 */ /* 0x044fe20007f1e0ff */
[----:B------:R2:W-:Y:S01]  /*0c30*/  STG.E.64 desc[UR8][R2.64+0x150], R4 ;  /* 0x0001500402007986 */ /* 0x0005e2000c101b08 */
[----:B0-----:R-:W-:-:S03]  /*0c40*/  IADD3 R16, P1, PT, R6, 0x178, RZ ;  /* 0x0000017806107810 */ /* 0x001fc60007f3e0ff */
[--C-:B------:R-:W-:Y:S01]  /*0c50*/  IMAD.X R15, RZ, RZ, R7.reuse, P0 ;  /* 0x000000ffff0f7224 */ /* 0x100fe200000e0607 */
[----:B------:R0:W-:Y:S01]  /*0c60*/  STG.E.64 desc[UR8][R2.64+0x158], R8 ;  /* 0x0001580802007986 */ /* 0x0001e2000c101b08 */
[--C-:B------:R-:W-:Y:S01]  /*0c70*/  IMAD.X R17, RZ, RZ, R7.reuse, P1 ;  /* 0x000000ffff117224 */ /* 0x100fe200008e0607 */
[C---:B-1----:R-:W-:Y:S02]  /*0c80*/  IADD3 R20, P0, PT, R6.reuse, 0x1a0, RZ ;  /* 0x000001a006147810 */ /* 0x042fe40007f1e0ff */
[----:B------:R1:W-:Y:S01]  /*0c90*/  STG.E.64 desc[UR8][R2.64+0x160], R10 ;  /* 0x0001600a02007986 */ /* 0x0003e2000c101b08 */
[C---:B--2---:R-:W-:Y:S02]  /*0ca0*/  IADD3 R4, P1, PT, R6.reuse, 0x188, RZ ;  /* 0x0000018806047810 */ /* 0x044fe40007f3e0ff */
[--C-:B------:R-:W-:Y:S01]  /*0cb0*/  IMAD.X R21, RZ, RZ, R7.reuse, P0 ;  /* 0x000000ffff157224 */ /* 0x100fe200000e0607 */
[----:B------:R2:W-:Y:S02]  /*0cc0*/  STG.E.64 desc[UR8][R2.64+0x188], R18 ;  /* 0x0001881202007986 */ /* 0x0005e4000c101b08 */
[----:B------:R-:W-:Y:S01]  /*0cd0*/  IMAD.X R5, RZ, RZ, R7, P1 ;  /* 0x000000ffff057224 */ /* 0x000fe200008e0607 */
[C---:B0-----:R-:W-:Y:S01]  /*0ce0*/  IADD3 R8, P0, PT, R6.reuse, 0x190, RZ ;  /* 0x0000019006087810 */ /* 0x041fe20007f1e0ff */
[----:B------:R0:W-:Y:S01]  /*0cf0*/  STG.E.64 desc[UR8][R2.64+0x170], R12 ;  /* 0x0001700c02007986 */ /* 0x0001e2000c101b08 */
[----:B-1----:R-:W-:-:S03]  /*0d00*/  IADD3 R10, P1, PT, R6, 0x198, RZ ;  /* 0x00000198060a7810 */ /* 0x002fc60007f3e0ff */
[--C-:B------:R-:W-:Y:S01]  /*0d10*/  IMAD.X R9, RZ, RZ, R7.reuse, P0 ;  /* 0x000000ffff097224 */ /* 0x100fe200000e0607 */
[----:B------:R1:W-:Y:S01]  /*0d20*/  STG.E.64 desc[UR8][R2.64+0x178], R14 ;  /* 0x0001780e02007986 */ /* 0x0003e2000c101b08 */
[--C-:B------:R-:W-:Y:S01]  /*0d30*/  IMAD.X R11, RZ, RZ, R7.reuse, P1 ;  /* 0x000000ffff0b7224 */ /* 0x100fe200008e0607 */
[C---:B--2---:R-:W-:Y:S02]  /*0d40*/  IADD3 R18, P0, PT, R6.reuse, 0x1c0, RZ ;  /* 0x000001c006127810 */ /* 0x044fe40007f1e0ff */
[----:B------:R2:W-:Y:S01]  /*0d50*/  STG.E.64 desc[UR8][R2.64+0x180], R16 ;  /* 0x0001801002007986 */ /* 0x0005e2000c101b08 */
[C---:B0-----:R-:W-:Y:S02]  /*0d60*/  IADD3 R12, P1, PT, R6.reuse, 0x1a8, RZ ;  /* 0x000001a8060c7810 */ /* 0x041fe40007f3e0ff */
[--C-:B------:R-:W-:Y:S01]  /*0d70*/  IMAD.X R19, RZ, RZ, R7.reuse, P0 ;  /* 0x000000ffff137224 */ /* 0x100fe200000e0607 */
[----:B------:R0:W-:Y:S02]  /*0d80*/  STG.E.64 desc[UR8][R2.64+0x1a8], R20 ;  /* 0x0001a81402007986 */ /* 0x0001e4000c101b08 */
[----:B------:R-:W-:Y:S01]  /*0d90*/  IMAD.X R13, RZ, RZ, R7, P1 ;  /* 0x000000ffff0d7224 */ /* 0x000fe200008e0607 */
[C---:B-1----:R-:W-:Y:S01]  /*0da0*/  IADD3 R14, P0, PT, R6.reuse, 0x1b0, RZ ;  /* 0x000001b0060e7810 */ /* 0x042fe20007f1e0ff */
[----:B------:R1:W-:Y:S03]  /*0db0*/  STG.E.64 desc[UR8][R2.64+0x190], R4 ;  /* 0x0001900402007986 */ /* 0x0003e6000c101b08 */
[----:B------:R-:W-:Y:S01]  /*0dc0*/  IADD3.X R15, PT, PT, RZ, R7, RZ, P0, !PT ;  /* 0x00000007ff0f7210 */ /* 0x000fe200007fe4ff */
[----:B------:R3:W-:Y:S01]  /*0dd0*/  STG.E.64 desc[UR8][R2.64+0x198], R8 ;  /* 0x0001980802007986 */ /* 0x0007e2000c101b08 */
[----:B--2---:R-:W-:-:S03]  /*0de0*/  IADD3 R16, P1, PT, R6, 0x1b8, RZ ;  /* 0x000001b806107810 */ /* 0x004fc60007f3e0ff */
[----:B------:R2:W-:Y:S01]  /*0df0*/  STG.E.64 desc[UR8][R2.64+0x1a0], R10 ;  /* 0x0001a00a02007986 */ /* 0x0005e2000c101b08 */
[C---:B0-----:R-:W-:Y:S01]  /*0e00*/  IADD3 R20, P0, PT, R6.reuse, 0x1e0, RZ ;  /* 0x000001e006147810 */ /* 0x041fe20007f1e0ff */
[--C-:B------:R-:W-:Y:S02]  /*0e10*/  IMAD.X R17, RZ, RZ, R7.reuse, P1 ;  /* 0x000000ffff117224 */ /* 0x100fe400008e0607 */
[----:B------:R0:W-:Y:S01]  /*0e20*/  STG.E.64 desc[UR8][R2.64+0x1c8], R18 ;  /* 0x0001c81202007986 */ /* 0x0001e2000c101b08 */
[C---:B-1----:R-:W-:Y:S01]  /*0e30*/  IADD3 R4, P1, PT, R6.reuse, 0x1c8, RZ ;  /* 0x000001c806047810 */ /* 0x042fe20007f3e0ff */
[--C-:B------:R-:W-:Y:S02]  /*0e40*/  IMAD.X R21, RZ, RZ, R7.reuse, P0 ;  /* 0x000000ffff157224 */ /* 0x100fe400000e0607 */
[----:B------:R1:W-:Y:S01]  /*0e50*/  STG.E.64 desc[UR8][R2.64+0x1b0], R12 ;  /* 0x0001b00c02007986 */ /* 0x0003e2000c101b08 */
[----:B---3--:R-:W-:Y:S01]  /*0e60*/  IADD3 R8, P0, PT, R6, 0x1d0, RZ ;  /* 0x000001d006087810 */ /* 0x008fe20007f1e0ff */
        /* <DEDUP_REMOVED lines=8> */
[----:B-1----:R-:W-:Y:S01]  /*0ef0*/  IADD3 R12, P1, PT, R6, 0x1e8, RZ ;  /* 0x000001e8060c7810 */ /* 0x002fe20007f3e0ff */
[----:B------:R-:W-:-:S02]  /*0f00*/  IMAD.X R19, RZ, RZ, R7, P0 ;  /* 0x000000ffff137224 */ /* 0x000fc400000e0607 */
[----:B------:R1:W-:Y:S01]  /*0f10*/  STG.E.64 desc[UR8][R2.64+0x1d0], R4 ;  /* 0x0001d00402007986 */ /* 0x0003e2000c101b08 */
[C---:B---3--:R-:W-:Y:S01]  /*0f20*/  IADD3 R14, P0, PT, R6.reuse, 0x1f0, RZ ;  /* 0x000001f0060e7810 */ /* 0x048fe20007f1e0ff */
        /* <DEDUP_REMOVED lines=8> */
[C---:B-1----:R-:W-:Y:S01]  /*0fb0*/  IADD3 R4, P1, PT, R6.reuse, 0x208, RZ ;  /* 0x0000020806047810 */ /* 0x042fe20007f3e0ff */
[--C-:B------:R-:W-:Y:S02]  /*0fc0*/  IMAD.X R21, RZ, RZ, R7.reuse, P0 ;  /* 0x000000ffff157224 */ /* 0x100fe400000e0607 */
[----:B------:R1:W-:Y:S01]  /*0fd0*/  STG.E.64 desc[UR8][R2.64+0x1f0], R12 ;  /* 0x0001f00c02007986 */ /* 0x0003e2000c101b08 */
[C---:B---3--:R-:W-:Y:S01]  /*0fe0*/  IADD3 R8, P0, PT, R6.reuse, 0x210, RZ ;  /* 0x0000021006087810 */ /* 0x048fe20007f1e0ff */
        /* <DEDUP_REMOVED lines=27> */
[----:B------:R-:W-:Y:S02]  /*11a0*/  IMAD.X R9, RZ, RZ, R7, P0 ;  /* 0x000000ffff097224 */ /* 0x000fe400000e0607 */
[----:B------:R2:W-:Y:S01]  /*11b0*/  STG.E.64 desc[UR8][R2.64+0x240], R16 ;  /* 0x0002401002007986 */ /* 0x0005e2000c101b08 */
[----:B------:R-:W-:Y:S02]  /*11c0*/  IADD3.X R11, PT, PT, RZ, R7, RZ, P1, !PT ;  /* 0x00000007ff0b7210 */ /* 0x000fe40000ffe4ff */
[C---:B0-----:R-:W-:Y:S01]  /*11d0*/  IADD3 R18, P0, PT, R6.reuse, 0x280, RZ ;  /* 0x0000028006127810 */ /* 0x041fe20007f1e0ff */
[----:B------:R0:W-:Y:S01]  /*11e0*/  STG.E.64 desc[UR8][R2.64+0x268], R20 ;  /* 0x0002681402007986 */ /* 0x0001e2000c101b08 */
[----:B-1----:R-:W-:-:S03]  /*11f0*/  IADD3 R12, P1, PT, R6, 0x268, RZ ;  /* 0x00000268060c7810 */ /* 0x002fc60007f3e0ff */
[--C-:B------:R-:W-:Y:S01]  /*1200*/  IMAD.X R19, RZ, RZ, R7.reuse, P0 ;  /* 0x000000ffff137224 */ /* 0x100fe200000e0607 */
[C---:B---3--:R-:W-:Y:S01]  /*1210*/  IADD3 R14, P0, PT, R6.reuse, 0x270, RZ ;  /* 0x00000270060e7810 */ /* 0x048fe20007f1e0ff */
        /* <DEDUP_REMOVED lines=23> */
[----:B------:R-:W-:Y:S01]  /*1390*/  IMAD.X R13, RZ, RZ, R7, P1 ;  /* 0x000000ffff0d7224 */ /* 0x000fe200008e0607 */
[C---:B0-----:R-:W-:Y:S02]  /*13a0*/  IADD3 R14, P0, PT, R6.reuse, 0x2b0, RZ ;  /* 0x000002b0060e7810 */ /* 0x041fe40007f1e0ff */
[----:B------:R0:W-:Y:S01]  /*13b0*/  STG.E.64 desc[UR8][R2.64+0x298], R8 ;  /* 0x0002980802007986 */ /* 0x0001e2000c101b08 */
[----:B-1----:R-:W-:-:S03]  /*13c0*/  IADD3 R4, P1, PT, R6, 0x2b8, RZ ;  /* 0x000002b806047810 */ /* 0x002fc60007f3e0ff */
[----:B------:R1:W-:Y:S01]  /*13d0*/  STG.E.64 desc[UR8][R2.64+0x2a0], R10 ;  /* 0x0002a00a02007986 */ /* 0x0003e2000c101b08 */
[--C-:B------:R-:W-:Y:S02]  /*13e0*/  IMAD.X R15, RZ, RZ, R7.reuse, P0 ;  /* 0x000000ffff0f7224 */ /* 0x100fe400000e0607 */
[----:B------:R-:W-:Y:S01]  /*13f0*/  IMAD.X R5, RZ, RZ, R7, P1 ;  /* 0x000000ffff057224 */ /* 0x000fe200008e0607 */
[C---:B--2---:R-:W-:Y:S01]  /*1400*/  IADD3 R16, P2, PT, R6.reuse, 0x2d8, RZ ;  /* 0x000002d806107810 */ /* 0x044fe20007f5e0ff */
[----:B------:R-:W-:Y:S01]  /*1410*/  STG.E.64 desc[UR8][R2.64+0x2a8], R20 ;  /* 0x0002a81402007986 */ /* 0x000fe2000c101b08 */
[----:B0-----:R-:W-:-:S03]  /*1420*/  IADD3 R8, P0, PT, R6, 0x2c8, RZ ;  /* 0x000002c806087810 */ /* 0x001fc60007f1e0ff */
[--C-:B------:R-:W-:Y:S01]  /*1430*/  IMAD.X R17, RZ, RZ, R7.reuse, P2 ;  /* 0x000000ffff117224 */ /* 0x100fe200010e0607 */
[----:B------:R-:W-:Y:S01]  /*1440*/  STG.E.64 desc[UR8][R2.64+0x2c8], R18 ;  /* 0x0002c81202007986 */ /* 0x000fe2000c101b08 */
[C---:B-1----:R-:W-:Y:S01]  /*1450*/  IADD3 R10, P1, PT, R6.reuse, 0x2d0, RZ ;  /* 0x000002d0060a7810 */ /* 0x042fe20007f3e0ff */
[--C-:B------:R-:W-:Y:S02]  /*1460*/  IMAD.X R9, RZ, RZ, R7.reuse, P0 ;  /* 0x000000ffff097224 */ /* 0x100fe400000e0607 */
[----:B------:R-:W-:Y:S02]  /*1470*/  STG.E.64 desc[UR8][R2.64+0x2c0], R4 ;  /* 0x0002c00402007986 */ /* 0x000fe4000c101b08 */
[----:B------:R-:W-:Y:S02]  /*1480*/  IMAD.X R11, RZ, RZ, R7, P1 ;  /* 0x000000ffff0b7224 */ /* 0x000fe400008e0607 */
[----:B------:R-:W-:Y:S04]  /*1490*/  STG.E.64 desc[UR8][R2.64+0x2d0], R8 ;  /* 0x0002d00802007986 */ /* 0x000fe8000c101b08 */
[----:B------:R-:W-:Y:S04]  /*14a0*/  STG.E.64 desc[UR8][R2.64+0x2d8], R10 ;  /* 0x0002d80a02007986 */ /* 0x000fe8000c101b08 */
[----:B------:R-:W-:Y:S04]  /*14b0*/  STG.E.64 desc[UR8][R2.64+0x2e0], R16 ;  /* 0x0002e01002007986 */ /* 0x000fe8000c101b08 */
[----:B------:R0:W-:Y:S04]  /*14c0*/  STG.E.64 desc[UR8][R2.64+0x8], R6 ;  /* 0x0000080602007986 */ /* 0x0001e8000c101b08 */
[----:B------:R1:W-:Y:S04]  /*14d0*/  STG.E.64 desc[UR8][R2.64+0x2b0], R12 ;  /* 0x0002b00c02007986 */ /* 0x0003e8000c101b08 */
[----:B------:R2:W-:Y:S01]  /*14e0*/  STG.E.64 desc[UR8][R2.64+0x2b8], R14 ;  /* 0x0002b80e02007986 */ /* 0x0005e2000c101b08 */
[----:B0-----:R-:W-:-:S02]  /*14f0*/  IADD3 R6, P0, PT, R6, 0x2e0, RZ ;  /* 0x000002e006067810 */ /* 0x001fc40007f1e0ff */
[----:B-1----:R-:W-:-:S03]  /*1500*/  IADD3 R13, P1, PT, R2, 0x2e0, RZ ;  /* 0x000002e0020d7810 */ /* 0x002fc60007f3e0ff */
[----:B------:R-:W-:Y:S02]  /*1510*/  IMAD.X R7, RZ, RZ, R7, P0 ;  /* 0x000000ffff077224 */ /* 0x000fe400000e0607 */
[----:B--2---:R-:W-:Y:S01]  /*1520*/  IMAD.X R14, RZ, RZ, R3, P1 ;  /* 0x000000ffff0e7224 */ /* 0x004fe200008e0603 */
[----:B------:R-:W-:Y:S07]  /*1530*/  BRA.U UP0, `(.L_x_5) ;  /* 0xffffffed00947547 */ /* 0x000fee000b83ffff */
[----:B------:R-:W0:Y:S01]  /*1540*/  LDC.64 R2, c[0x0][0x380] ;  /* 0x0000e000ff027b82 */ /* 0x000e220000000a00 */
[C---:B------:R-:W-:Y:S02]  /*1550*/  IMAD.SHL.U32 R5, R0.reuse, 0x400, RZ ;  /* 0x0000040000057824 */ /* 0x040fe400078e00ff */
[----:B------:R-:W-:-:S05]  /*1560*/  VIADD R0, R0, 0x1 ;  /* 0x0000000100007836 */ /* 0x000fca0000000000 */
[----:B------:R-:W-:Y:S01]  /*1570*/  ISETP.NE.AND P0, PT, R0, 0xa0, PT ;  /* 0x000000a00000780c */ /* 0x000fe20003f05270 */
[----:B0-----:R-:W-:-:S05]  /*1580*/  IMAD.WIDE.U32 R2, R5, 0x8, R2 ;  /* 0x0000000805027825 */ /* 0x001fca00078e0002 */
[----:B------:R0:W-:Y:S07]  /*1590*/  STG.E.64 desc[UR8][R2.64+0x1ff8], R2 ;  /* 0x001ff80202007986 */ /* 0x0001ee000c101b08 */
[----:B------:R-:W-:Y:S05]  /*15a0*/  @P0 BRA `(.L_x_6) ;  /* 0xffffffe800d00947 */ /* 0x000fea000383ffff */
[----:B------:R-:W-:Y:S05]  /*15b0*/  EXIT ;  /* 0x000000000000794d */ /* 0x000fea0003800000 */
.L_x_7:
        /* <DEDUP_REMOVED lines=12> */
.L_x_9:


//--------------------- .nv.shared.reserved.0     --------------------------
	.section	.nv.shared.reserved.0,"aw",@nobits
	.weak		__nv_reservedSMEM_offset_0_alias
	.size		__nv_reservedSMEM_offset_0_alias, 0, 64
	.other		__nv_reservedSMEM_offset_0_alias,@"STO_CUDA_RESERVED_SHARED STV_DEFAULT"
__nv_reservedSMEM_offset_0_alias:
	.zero		0
	.zero		64


//--------------------- .nv.constant0._Z9l1_stressPmS_m --------------------------
	.section	.nv.constant0._Z9l1_stressPmS_m,"a",@progbits
	.sectionflags	@""
	.align	4
.nv.constant0._Z9l1_stressPmS_m:
	.zero		920


//--------------------- .nv.constant0._Z16l1_pointers_initPm --------------------------
	.section	.nv.constant0._Z16l1_pointers_initPm,"a",@progbits
	.sectionflags	@""
	.align	4
.nv.constant0._Z16l1_pointers_initPm:
	.zero		904


//--------------------- SYMBOLS --------------------------

	.type		.nv.reservedSmem.offset0,@object
	.size		.nv.reservedSmem.offset0,0x4
